//
// Generated by NVIDIA NVVM Compiler
//
// Compiler Build ID: CL-36424714
// Cuda compilation tools, release 13.0, V13.0.88
// Based on NVVM 20.0.0
//

.version 9.0
.target sm_100
.address_size 64

	// .globl	_Z17gpuMatrixMultiplyPiS_S_i

.visible .entry _Z17gpuMatrixMultiplyPiS_S_i(
	.param .u64 .ptr .align 1 _Z17gpuMatrixMultiplyPiS_S_i_param_0,
	.param .u64 .ptr .align 1 _Z17gpuMatrixMultiplyPiS_S_i_param_1,
	.param .u64 .ptr .align 1 _Z17gpuMatrixMultiplyPiS_S_i_param_2,
	.param .u32 _Z17gpuMatrixMultiplyPiS_S_i_param_3
)
{
	.reg .pred 	%p<10>;
	.reg .b32 	%r<105>;
	.reg .b64 	%rd<67>;

	ld.param.u64 	%rd14, [_Z17gpuMatrixMultiplyPiS_S_i_param_0];
	ld.param.u64 	%rd15, [_Z17gpuMatrixMultiplyPiS_S_i_param_1];
	ld.param.u32 	%r30, [_Z17gpuMatrixMultiplyPiS_S_i_param_3];
	cvta.to.global.u64 	%rd1, %rd15;
	cvta.to.global.u64 	%rd2, %rd14;
	mov.u32 	%r31, %ctaid.y;
	mov.u32 	%r32, %ntid.y;
	mov.u32 	%r33, %tid.y;
	mad.lo.s32 	%r1, %r31, %r32, %r33;
	mov.u32 	%r34, %ctaid.x;
	mov.u32 	%r35, %ntid.x;
	mov.u32 	%r36, %tid.x;
	mad.lo.s32 	%r2, %r34, %r35, %r36;
	max.s32 	%r37, %r1, %r2;
	setp.ge.s32 	%p1, %r37, %r30;
	@%p1 bra 	$L__BB0_13;
	mul.lo.s32 	%r3, %r30, %r1;
	and.b32  	%r4, %r30, 7;
	setp.lt.u32 	%p2, %r30, 8;
	mov.b32 	%r99, 0;
	mov.u32 	%r104, %r99;
	@%p2 bra 	$L__BB0_4;
	and.b32  	%r99, %r30, 2147483640;
	neg.s32 	%r93, %r99;
	mul.wide.s32 	%rd16, %r30, 4;
	add.s64 	%rd3, %rd1, %rd16;
	shl.b32 	%r7, %r30, 3;
	mul.wide.s32 	%rd17, %r30, 8;
	add.s64 	%rd4, %rd1, %rd17;
	mul.wide.s32 	%rd18, %r30, 12;
	add.s64 	%rd5, %rd1, %rd18;
	mul.wide.s32 	%rd19, %r30, 16;
	add.s64 	%rd6, %rd1, %rd19;
	mul.wide.s32 	%rd20, %r30, 20;
	add.s64 	%rd7, %rd1, %rd20;
	mul.wide.s32 	%rd21, %r30, 24;
	add.s64 	%rd8, %rd1, %rd21;
	mul.wide.s32 	%rd22, %r30, 28;
	add.s64 	%rd9, %rd1, %rd22;
	mul.wide.u32 	%rd23, %r3, 4;
	add.s64 	%rd24, %rd23, %rd2;
	add.s64 	%rd66, %rd24, 16;
	mov.b32 	%r104, 0;
	mov.u32 	%r92, %r2;
$L__BB0_3:
	.pragma "nounroll";
	mul.wide.s32 	%rd25, %r92, 4;
	add.s64 	%rd26, %rd3, %rd25;
	add.s64 	%rd27, %rd4, %rd25;
	add.s64 	%rd28, %rd5, %rd25;
	add.s64 	%rd29, %rd6, %rd25;
	add.s64 	%rd30, %rd7, %rd25;
	add.s64 	%rd31, %rd8, %rd25;
	add.s64 	%rd32, %rd9, %rd25;
	add.s64 	%rd33, %rd1, %rd25;
	ld.global.u32 	%r41, [%rd66+-16];
	ld.global.u32 	%r42, [%rd33];
	mad.lo.s32 	%r43, %r42, %r41, %r104;
	ld.global.u32 	%r44, [%rd66+-12];
	ld.global.u32 	%r45, [%rd26];
	mad.lo.s32 	%r46, %r45, %r44, %r43;
	ld.global.u32 	%r47, [%rd66+-8];
	ld.global.u32 	%r48, [%rd27];
	mad.lo.s32 	%r49, %r48, %r47, %r46;
	ld.global.u32 	%r50, [%rd66+-4];
	ld.global.u32 	%r51, [%rd28];
	mad.lo.s32 	%r52, %r51, %r50, %r49;
	ld.global.u32 	%r53, [%rd66];
	ld.global.u32 	%r54, [%rd29];
	mad.lo.s32 	%r55, %r54, %r53, %r52;
	ld.global.u32 	%r56, [%rd66+4];
	ld.global.u32 	%r57, [%rd30];
	mad.lo.s32 	%r58, %r57, %r56, %r55;
	ld.global.u32 	%r59, [%rd66+8];
	ld.global.u32 	%r60, [%rd31];
	mad.lo.s32 	%r61, %r60, %r59, %r58;
	ld.global.u32 	%r62, [%rd66+12];
	ld.global.u32 	%r63, [%rd32];
	mad.lo.s32 	%r104, %r63, %r62, %r61;
	add.s32 	%r93, %r93, 8;
	add.s32 	%r92, %r92, %r7;
	add.s64 	%rd66, %rd66, 32;
	setp.ne.s32 	%p3, %r93, 0;
	@%p3 bra 	$L__BB0_3;
$L__BB0_4:
	setp.eq.s32 	%p4, %r4, 0;
	@%p4 bra 	$L__BB0_12;
	and.b32  	%r17, %r30, 3;
	setp.lt.u32 	%p5, %r4, 4;
	@%p5 bra 	$L__BB0_7;
	add.s32 	%r65, %r99, %r3;
	mul.wide.u32 	%rd34, %r65, 4;
	add.s64 	%rd35, %rd2, %rd34;
	ld.global.u32 	%r66, [%rd35];
	mad.lo.s32 	%r67, %r99, %r30, %r2;
	mul.wide.s32 	%rd36, %r67, 4;
	add.s64 	%rd37, %rd1, %rd36;
	ld.global.u32 	%r68, [%rd37];
	mad.lo.s32 	%r69, %r68, %r66, %r104;
	cvt.u64.u32 	%rd38, %r3;
	cvt.u64.u32 	%rd39, %r99;
	add.s64 	%rd40, %rd39, %rd38;
	shl.b64 	%rd41, %rd40, 2;
	add.s64 	%rd42, %rd2, %rd41;
	ld.global.u32 	%r70, [%rd42+4];
	mul.wide.s32 	%rd43, %r30, 4;
	add.s64 	%rd44, %rd37, %rd43;
	ld.global.u32 	%r71, [%rd44];
	mad.lo.s32 	%r72, %r71, %r70, %r69;
	ld.global.u32 	%r73, [%rd42+8];
	add.s64 	%rd45, %rd44, %rd43;
	ld.global.u32 	%r74, [%rd45];
	mad.lo.s32 	%r75, %r74, %r73, %r72;
	ld.global.u32 	%r76, [%rd42+12];
	add.s64 	%rd46, %rd45, %rd43;
	ld.global.u32 	%r77, [%rd46];
	mad.lo.s32 	%r104, %r77, %r76, %r75;
	add.s32 	%r99, %r99, 4;
$L__BB0_7:
	setp.eq.s32 	%p6, %r17, 0;
	@%p6 bra 	$L__BB0_12;
	setp.eq.s32 	%p7, %r17, 1;
	@%p7 bra 	$L__BB0_10;
	add.s32 	%r79, %r99, %r3;
	mul.wide.u32 	%rd47, %r79, 4;
	add.s64 	%rd48, %rd2, %rd47;
	ld.global.u32 	%r80, [%rd48];
	mad.lo.s32 	%r81, %r99, %r30, %r2;
	mul.wide.s32 	%rd49, %r81, 4;
	add.s64 	%rd50, %rd1, %rd49;
	ld.global.u32 	%r82, [%rd50];
	mad.lo.s32 	%r83, %r82, %r80, %r104;
	cvt.u64.u32 	%rd51, %r3;
	cvt.u64.u32 	%rd52, %r99;
	add.s64 	%rd53, %rd52, %rd51;
	shl.b64 	%rd54, %rd53, 2;
	add.s64 	%rd55, %rd2, %rd54;
	ld.global.u32 	%r84, [%rd55+4];
	mul.wide.s32 	%rd56, %r30, 4;
	add.s64 	%rd57, %rd50, %rd56;
	ld.global.u32 	%r85, [%rd57];
	mad.lo.s32 	%r104, %r85, %r84, %r83;
	add.s32 	%r99, %r99, 2;
$L__BB0_10:
	and.b32  	%r86, %r30, 1;
	setp.eq.b32 	%p8, %r86, 1;
	not.pred 	%p9, %p8;
	@%p9 bra 	$L__BB0_12;
	add.s32 	%r87, %r99, %r3;
	mul.wide.u32 	%rd58, %r87, 4;
	add.s64 	%rd59, %rd2, %rd58;
	ld.global.u32 	%r88, [%rd59];
	mad.lo.s32 	%r89, %r99, %r30, %r2;
	mul.wide.s32 	%rd60, %r89, 4;
	add.s64 	%rd61, %rd1, %rd60;
	ld.global.u32 	%r90, [%rd61];
	mad.lo.s32 	%r104, %r90, %r88, %r104;
$L__BB0_12:
	ld.param.u64 	%rd65, [_Z17gpuMatrixMultiplyPiS_S_i_param_2];
	add.s32 	%r91, %r3, %r2;
	cvta.to.global.u64 	%rd62, %rd65;
	mul.wide.s32 	%rd63, %r91, 4;
	add.s64 	%rd64, %rd62, %rd63;
	st.global.u32 	[%rd64], %r104;
$L__BB0_13:
	ret;

}


// ===== COMPILED SASS (sm_100) =====

	.target	sm_100

	.elftype	@"ET_EXEC"


//--------------------- .note.nv.tkinfo           --------------------------
	.section	.note.nv.tkinfo,"",@"SHT_NOTE"
	.sectionflags	@"SHF_NOTE_NV_TKINFO"
	.tkinfo
        /*0018*/ 	.word	0x00000002
        /*0030*/ 	.string	""
        /*0030*/ 	.string	"ptxas"
        /*0030*/ 	.string	"Cuda compilation tools, release 13.0, V13.0.88"
        /*0030*/ 	.string	"Build cuda_13.0.r13.0/compiler.36424714_0"
        /*0030*/ 	.string	"-arch sm_100 -m 64 "



//--------------------- .note.nv.cuinfo           --------------------------
	.section	.note.nv.cuinfo,"",@"SHT_NOTE"
	.sectionflags	@"SHF_NOTE_NV_CUINFO"
        /*0018*/ 	.short	0x0002
        /*001a*/ 	.short	0x0064
        /*001c*/ 	.short	0x0082
	.zero		2


//--------------------- .nv.info                  --------------------------
	.section	.nv.info,"",@"SHT_CUDA_INFO"
	.align	4


	//----- nvinfo : EIATTR_REGCOUNT
	.align		4
        /*0000*/ 	.byte	0x04, 0x2f
        /*0002*/ 	.short	(.L_1 - .L_0)
	.align		4
.L_0:
        /*0004*/ 	.word	index@(_Z17gpuMatrixMultiplyPiS_S_i)
        /*0008*/ 	.word	0x0000001e


	//----- nvinfo : EIATTR_FRAME_SIZE
	.align		4
.L_1:
        /*000c*/ 	.byte	0x04, 0x11
        /*000e*/ 	.short	(.L_3 - .L_2)
	.align		4
.L_2:
        /*0010*/ 	.word	index@(_Z17gpuMatrixMultiplyPiS_S_i)
        /*0014*/ 	.word	0x00000000


	//----- nvinfo : EIATTR_MIN_STACK_SIZE
	.align		4
.L_3:
        /*0018*/ 	.byte	0x04, 0x12
        /*001a*/ 	.short	(.L_5 - .L_4)
	.align		4
.L_4:
        /*001c*/ 	.word	index@(_Z17gpuMatrixMultiplyPiS_S_i)
        /*0020*/ 	.word	0x00000000
.L_5:


//--------------------- .nv.compat                --------------------------
	.section	.nv.compat,"",@"SHT_CUDA_COMPAT_INFO"
	.align	4
        /*0000*/ 	.byte	0x02, 0x09, 0x00, 0x00, 0x02, 0x02, 0x01, 0x00, 0x02, 0x05, 0x05, 0x00, 0x03, 0x07, 0x01, 0x01
        /*0010*/ 	.byte	0x02, 0x03, 0x00, 0x00, 0x02, 0x06, 0x01, 0x00, 0x04, 0x0b, 0x08, 0x00, 0x09, 0x00, 0x00, 0x00
        /*0020*/ 	.byte	0x00, 0x00, 0x00, 0x00


//--------------------- .nv.info._Z17gpuMatrixMultiplyPiS_S_i --------------------------
	.section	.nv.info._Z17gpuMatrixMultiplyPiS_S_i,"",@"SHT_CUDA_INFO"
	.sectionflags	@""
	.align	4


	//----- nvinfo : EIATTR_CUDA_API_VERSION
	.align		4
        /*0000*/ 	.byte	0x04, 0x37
        /*0002*/ 	.short	(.L_7 - .L_6)
.L_6:
        /*0004*/ 	.word	0x00000082


	//----- nvinfo : EIATTR_KPARAM_INFO
	.align		4
.L_7:
        /*0008*/ 	.byte	0x04, 0x17
        /*000a*/ 	.short	(.L_9 - .L_8)
.L_8:
        /*000c*/ 	.word	0x00000000
        /*0010*/ 	.short	0x0003
        /*0012*/ 	.short	0x0018
        /*0014*/ 	.byte	0x00, 0xf0, 0x11, 0x00


	//----- nvinfo : EIATTR_KPARAM_INFO
	.align		4
.L_9:
        /*0018*/ 	.byte	0x04, 0x17
        /*001a*/ 	.short	(.L_11 - .L_10)
.L_10:
        /*001c*/ 	.word	0x00000000
        /*0020*/ 	.short	0x0002
        /*0022*/ 	.short	0x0010
        /*0024*/ 	.byte	0x00, 0xf5, 0x21, 0x00


	//----- nvinfo : EIATTR_KPARAM_INFO
	.align		4
.L_11:
        /*0028*/ 	.byte	0x04, 0x17
        /*002a*/ 	.short	(.L_13 - .L_12)
.L_12:
        /*002c*/ 	.word	0x00000000
        /*0030*/ 	.short	0x0001
        /*0032*/ 	.short	0x0008
        /*0034*/ 	.byte	0x00, 0xf5, 0x21, 0x00


	//----- nvinfo : EIATTR_KPARAM_INFO
	.align		4
.L_13:
        /*0038*/ 	.byte	0x04, 0x17
        /*003a*/ 	.short	(.L_15 - .L_14)
.L_14:
        /*003c*/ 	.word	0x00000000
        /*0040*/ 	.short	0x0000
        /*0042*/ 	.short	0x0000
        /*0044*/ 	.byte	0x00, 0xf5, 0x21, 0x00


	//----- nvinfo : EIATTR_SPARSE_MMA_MASK
	.align		4
.L_15:
        /*0048*/ 	.byte	0x03, 0x50
        /*004a*/ 	.short	0x0000


	//----- nvinfo : EIATTR_MAXREG_COUNT
	.align		4
        /*004c*/ 	.byte	0x03, 0x1b
        /*004e*/ 	.short	0x00ff


	//----- nvinfo : EIATTR_MERCURY_ISA_VERSION
	.align		4
        /*0050*/ 	.byte	0x03, 0x5f
        /*0052*/ 	.short	0x0101


	//----- nvinfo : EIATTR_VRC_CTA_INIT_COUNT
	.align		4
        /*0054*/ 	.byte	0x02, 0x4a
	.zero		1
	.zero		1


	//----- nvinfo : EIATTR_EXIT_INSTR_OFFSETS
	.align		4
        /*0058*/ 	.byte	0x04, 0x1c
        /*005a*/ 	.short	(.L_17 - .L_16)


	//   ....[0]....
.L_16:
        /*005c*/ 	.word	0x000000c0


	//   ....[1]....
        /*0060*/ 	.word	0x00000a90


	//----- nvinfo : EIATTR_CBANK_PARAM_SIZE
	.align		4
.L_17:
        /*0064*/ 	.byte	0x03, 0x19
        /*0066*/ 	.short	0x001c


	//----- nvinfo : EIATTR_PARAM_CBANK
	.align		4
        /*0068*/ 	.byte	0x04, 0x0a
        /*006a*/ 	.short	(.L_19 - .L_18)
	.align		4
.L_18:
        /*006c*/ 	.word	index@(.nv.constant0._Z17gpuMatrixMultiplyPiS_S_i)
        /*0070*/ 	.short	0x0380
        /*0072*/ 	.short	0x001c


	//----- nvinfo : EIATTR_SW_WAR
	.align		4
.L_19:
        /*0074*/ 	.byte	0x04, 0x36
        /*0076*/ 	.short	(.L_21 - .L_20)
.L_20:
        /*0078*/ 	.word	0x00000008
.L_21:


//--------------------- .nv.callgraph             --------------------------
	.section	.nv.callgraph,"",@"SHT_CUDA_CALLGRAPH"
	.align	4
	.sectionentsize	8
	.align		4
        /*0000*/ 	.word	0x00000000
	.align		4
        /*0004*/ 	.word	0xffffffff
	.align		4
        /*0008*/ 	.word	0x00000000
	.align		4
        /*000c*/ 	.word	0xfffffffe
	.align		4
        /*0010*/ 	.word	0x00000000
	.align		4
        /*0014*/ 	.word	0xfffffffd
	.align		4
        /*0018*/ 	.word	0x00000000
	.align		4
        /*001c*/ 	.word	0xfffffffc


//--------------------- .text._Z17gpuMatrixMultiplyPiS_S_i --------------------------
	.section	.text._Z17gpuMatrixMultiplyPiS_S_i,"ax",@progbits
	.align	128
        .global         _Z17gpuMatrixMultiplyPiS_S_i
        .type           _Z17gpuMatrixMultiplyPiS_S_i,@function
        .size           _Z17gpuMatrixMultiplyPiS_S_i,(.L_x_5 - _Z17gpuMatrixMultiplyPiS_S_i)
        .other          _Z17gpuMatrixMultiplyPiS_S_i,@"STO_CUDA_ENTRY STV_DEFAULT"
_Z17gpuMatrixMultiplyPiS_S_i:
.text._Z17gpuMatrixMultiplyPiS_S_i:
[----:B------:R-:W-:Y:S01]  /*0000*/  LDC R1, c[0x0][0x37c] ;  /* 0x0000df00ff017b82 */ /* 0x000fe20000000800 */
[----:B------:R-:W0:Y:S07]  /*0010*/  S2R R0, SR_TID.Y ;  /* 0x0000000000007919 */ /* 0x000e2e0000002200 */
[----:B------:R-:W0:Y:S01]  /*0020*/  S2UR UR4, SR_CTAID.Y ;  /* 0x00000000000479c3 */ /* 0x000e220000002600 */
[----:B------:R-:W1:Y:S01]  /*0030*/  LDCU UR20, c[0x0][0x398] ;  /* 0x00007300ff1477ac */ /* 0x000e620008000800 */
[----:B------:R-:W2:Y:S06]  /*0040*/  S2R R3, SR_TID.X ;  /* 0x0000000000037919 */ /* 0x000eac0000002100 */
[----:B------:R-:W0:Y:S08]  /*0050*/  LDC R13, c[0x0][0x364] ;  /* 0x0000d900ff0d7b82 */ /* 0x000e300000000800 */
[----:B------:R-:W2:Y:S08]  /*0060*/  S2UR UR5, SR_CTAID.X ;  /* 0x00000000000579c3 */ /* 0x000eb00000002500 */
[----:B------:R-:W2:Y:S01]  /*0070*/  LDC R2, c[0x0][0x360] ;  /* 0x0000d800ff027b82 */ /* 0x000ea20000000800 */
[----:B0-----:R-:W-:-:S02]  /*0080*/  IMAD R13, R13, UR4, R0 ;  /* 0x000000040d0d7c24 */ /* 0x001fc4000f8e0200 */
[----:B--2---:R-:W-:-:S05]  /*0090*/  IMAD R0, R2, UR5, R3 ;  /* 0x0000000502007c24 */ /* 0x004fca000f8e0203 */
[----:B------:R-:W-:-:S04]  /*00a0*/  VIMNMX R2, PT, PT, R13, R0, !PT ;  /* 0x000000000d027248 */ /* 0x000fc80007fe0100 */
[----:B-1----:R-:W-:-:S13]  /*00b0*/  ISETP.GE.AND P0, PT, R2, UR20, PT ;  /* 0x0000001402007c0c */ /* 0x002fda000bf06270 */
[----:B------:R-:W-:Y:S05]  /*00c0*/  @P0 EXIT ;  /* 0x000000000000094d */ /* 0x000fea0003800000 */
[----:B------:R-:W-:Y:S01]  /*00d0*/  UISETP.GE.U32.AND UP0, UPT, UR20, 0x8, UPT ;  /* 0x000000081400788c */ /* 0x000fe2000bf06070 */
[----:B------:R-:W-:Y:S02]  /*00e0*/  HFMA2 R12, -RZ, RZ, 0, 0 ;  /* 0x00000000ff0c7431 */ /* 0x000fe400000001ff */
[----:B------:R-:W-:Y:S01]  /*00f0*/  IMAD R13, R13, UR20, RZ ;  /* 0x000000140d0d7c24 */ /* 0x000fe2000f8e02ff */
[----:B------:R-:W-:Y:S01]  /*0100*/  UMOV UR4, URZ ;  /* 0x000000ff00047c82 */ /* 0x000fe20008000000 */
[----:B------:R-:W0:Y:S04]  /*0110*/  LDCU.64 UR18, c[0x0][0x358] ;  /* 0x00006b00ff1277ac */ /* 0x000e280008000a00 */
[----:B------:R-:W-:Y:S05]  /*0120*/  BRA.U !UP0, `(.L_x_0) ;  /* 0x0000000508047547 */ /* 0x000fea000b800000 */
[----:B------:R-:W1:Y:S01]  /*0130*/  LDCU.128 UR24, c[0x0][0x380] ;  /* 0x00007000ff1877ac */ /* 0x000e620008000c00 */
[----:B------:R-:W-:Y:S02]  /*0140*/  MOV R12, RZ ;  /* 0x000000ff000c7202 */ /* 0x000fe40000000f00 */
[----:B------:R-:W-:Y:S01]  /*0150*/  MOV R14, R0 ;  /* 0x00000000000e7202 */ /* 0x000fe20000000f00 */
[----:B------:R-:W-:-:S04]  /*0160*/  ULOP3.LUT UR4, UR20, 0x7ffffff8, URZ, 0xc0, !UPT ;  /* 0x7ffffff814047892 */ /* 0x000fc8000f8ec0ff */
[----:B------:R-:W-:Y:S01]  /*0170*/  UIADD3 UR5, UPT, UPT, -UR4, URZ, URZ ;  /* 0x000000ff04057290 */ /* 0x000fe2000fffe1ff */
[----:B-1----:R-:W-:Y:S01]  /*0180*/  MOV R2, UR24 ;  /* 0x0000001800027c02 */ /* 0x002fe20008000f00 */
[----:B------:R-:W-:Y:S01]  /*0190*/  UIMAD.WIDE UR6, UR20, 0x8, UR26 ;  /* 0x00000008140678a5 */ /* 0x000fe2000f8e021a */
[----:B------:R-:W-:Y:S01]  /*01a0*/  MOV R3, UR25 ;  /* 0x0000001900037c02 */ /* 0x000fe20008000f00 */
[----:B------:R-:W-:Y:S02]  /*01b0*/  UIMAD.WIDE UR8, UR20, 0xc, UR26 ;  /* 0x0000000c140878a5 */ /* 0x000fe4000f8e021a */
[----:B------:R-:W-:Y:S01]  /*01c0*/  UIMAD.WIDE UR10, UR20, 0x10, UR26 ;  /* 0x00000010140a78a5 */ /* 0x000fe2000f8e021a */
[----:B------:R-:W-:Y:S01]  /*01d0*/  IMAD.WIDE.U32 R2, R13, 0x4, R2 ;  /* 0x000000040d027825 */ /* 0x000fe200078e0002 */
[----:B------:R-:W-:Y:S02]  /*01e0*/  UIMAD.WIDE UR12, UR20, 0x14, UR26 ;  /* 0x00000014140c78a5 */ /* 0x000fe4000f8e021a */
[----:B------:R-:W-:Y:S01]  /*01f0*/  UIMAD.WIDE UR14, UR20, 0x18, UR26 ;  /* 0x00000018140e78a5 */ /* 0x000fe2000f8e021a */
[----:B------:R-:W-:Y:S01]  /*0200*/  IADD3 R2, P0, PT, R2, 0x10, RZ ;  /* 0x0000001002027810 */ /* 0x000fe20007f1e0ff */
[----:B------:R-:W-:-:S03]  /*0210*/  UIMAD.WIDE UR16, UR20, 0x1c, UR26 ;  /* 0x0000001c141078a5 */ /* 0x000fc6000f8e021a */
[----:B------:R-:W-:-:S09]  /*0220*/  IADD3.X R3, PT, PT, RZ, R3, RZ, P0, !PT ;  /* 0x00000003ff037210 */ /* 0x000fd200007fe4ff */
.L_x_1:
[----:B------:R-:W-:Y:S01]  /*0230*/  UIMAD.WIDE UR22, UR20, 0x4, UR26 ;  /* 0x00000004141678a5 */ /* 0x000fe2000f8e021a */
[----:B------:R-:W-:Y:S02]  /*0240*/  IMAD.MOV.U32 R23, RZ, RZ, 0x4 ;  /* 0x00000004ff177424 */ /* 0x000fe400078e00ff */
[----:B------:R-:W-:Y:S01]  /*0250*/  HFMA2 R11, -RZ, RZ, 0, 2.384185791015625e-07 ;  /* 0x00000004ff0b7431 */ /* 0x000fe200000001ff */
[----:B------:R-:W-:Y:S01]  /*0260*/  MOV R25, 0x4 ;  /* 0x0000000400197802 */ /* 0x000fe20000000f00 */
[----:B0-----:R-:W2:Y:S01]  /*0270*/  LDG.E R21, desc[UR18][R2.64+-0x10] ;  /* 0xfffff01202157981 */ /* 0x001ea2000c1e1900 */
[C---:B------:R-:W-:Y:S01]  /*0280*/  IMAD.WIDE R22, R14.reuse, R23, UR26 ;  /* 0x0000001a0e167e25 */ /* 0x040fe2000f8e0217 */
[----:B------:R-:W-:Y:S02]  /*0290*/  MOV R8, UR22 ;  /* 0x0000001600087c02 */ /* 0x000fe40008000f00 */
[----:B------:R-:W-:Y:S01]  /*02a0*/  MOV R9, UR23 ;  /* 0x0000001700097c02 */ /* 0x000fe20008000f00 */
[----:B------:R-:W3:Y:S02]  /*02b0*/  LDG.E R19, desc[UR18][R2.64+-0xc] ;  /* 0xfffff41202137981 */ /* 0x000ee4000c1e1900 */
[----:B------:R-:W-:-:S02]  /*02c0*/  IMAD.WIDE R8, R14, 0x4, R8 ;  /* 0x000000040e087825 */ /* 0x000fc400078e0208 */
[----:B------:R-:W2:Y:S01]  /*02d0*/  LDG.E R22, desc[UR18][R22.64] ;  /* 0x0000001216167981 */ /* 0x000ea2000c1e1900 */
[----:B------:R-:W-:Y:S01]  /*02e0*/  MOV R5, 0x4 ;  /* 0x0000000400057802 */ /* 0x000fe20000000f00 */
[C---:B------:R-:W-:Y:S02]  /*02f0*/  IMAD.WIDE R24, R14.reuse, R25, UR6 ;  /* 0x000000060e187e25 */ /* 0x040fe4000f8e0219 */
[----:B------:R0:W3:Y:S02]  /*0300*/  LDG.E R20, desc[UR18][R8.64] ;  /* 0x0000001208147981 */ /* 0x0000e4000c1e1900 */
[----:B------:R-:W-:Y:S02]  /*0310*/  IMAD.WIDE R10, R14, R11, UR8 ;  /* 0x000000080e0a7e25 */ /* 0x000fe4000f8e020b */
[----:B------:R-:W4:Y:S04]  /*0320*/  LDG.E R18, desc[UR18][R24.64] ;  /* 0x0000001218127981 */ /* 0x000f28000c1e1900 */
[----:B------:R-:W4:Y:S01]  /*0330*/  LDG.E R17, desc[UR18][R2.64+-0x8] ;  /* 0xfffff81202117981 */ /* 0x000f22000c1e1900 */
[----:B0-----:R-:W-:-:S02]  /*0340*/  HFMA2 R9, -RZ, RZ, 0, 2.384185791015625e-07 ;  /* 0x00000004ff097431 */ /* 0x001fc400000001ff */
[----:B------:R-:W-:Y:S01]  /*0350*/  IMAD.MOV.U32 R7, RZ, RZ, 0x4 ;  /* 0x00000004ff077424 */ /* 0x000fe200078e00ff */
[----:B------:R0:W5:Y:S01]  /*0360*/  LDG.E R16, desc[UR18][R10.64] ;  /* 0x000000120a107981 */ /* 0x000162000c1e1900 */
[----:B------:R-:W-:-:S03]  /*0370*/  IMAD.WIDE R4, R14, R5, UR10 ;  /* 0x0000000a0e047e25 */ /* 0x000fc6000f8e0205 */
[----:B------:R-:W5:Y:S01]  /*0380*/  LDG.E R15, desc[UR18][R2.64+-0x4] ;  /* 0xfffffc12020f7981 */ /* 0x000f62000c1e1900 */
[C---:B------:R-:W-:Y:S01]  /*0390*/  IMAD.WIDE R6, R14.reuse, R7, UR12 ;  /* 0x0000000c0e067e25 */ /* 0x040fe2000f8e0207 */
[----:B------:R-:W-:Y:S02]  /*03a0*/  MOV R27, 0x4 ;  /* 0x00000004001b7802 */ /* 0x000fe40000000f00 */
[----:B------:R1:W5:Y:S01]  /*03b0*/  LDG.E R4, desc[UR18][R4.64] ;  /* 0x0000001204047981 */ /* 0x000362000c1e1900 */
[----:B------:R-:W-:-:S03]  /*03c0*/  IMAD.WIDE R8, R14, R9, UR14 ;  /* 0x0000000e0e087e25 */ /* 0x000fc6000f8e0209 */
[----:B------:R-:W5:Y:S01]  /*03d0*/  LDG.E R23, desc[UR18][R2.64] ;  /* 0x0000001202177981 */ /* 0x000f62000c1e1900 */
[----:B0-----:R-:W-:-:S03]  /*03e0*/  IMAD.WIDE R10, R14, R27, UR16 ;  /* 0x000000100e0a7e25 */ /* 0x001fc6000f8e021b */
[----:B------:R-:W5:Y:S04]  /*03f0*/  LDG.E R7, desc[UR18][R6.64] ;  /* 0x0000001206077981 */ /* 0x000f68000c1e1900 */
[----:B------:R-:W5:Y:S04]  /*0400*/  LDG.E R24, desc[UR18][R2.64+0x4] ;  /* 0x0000041202187981 */ /* 0x000f68000c1e1900 */
[----:B------:R-:W5:Y:S04]  /*0410*/  LDG.E R8, desc[UR18][R8.64] ;  /* 0x0000001208087981 */ /* 0x000f68000c1e1900 */
[----:B------:R-:W5:Y:S04]  /*0420*/  LDG.E R25, desc[UR18][R2.64+0x8] ;  /* 0x0000081202197981 */ /* 0x000f68000c1e1900 */
[----:B------:R-:W5:Y:S04]  /*0430*/  LDG.E R10, desc[UR18][R10.64] ;  /* 0x000000120a0a7981 */ /* 0x000f68000c1e1900 */
[----:B------:R0:W5:Y:S01]  /*0440*/  LDG.E R27, desc[UR18][R2.64+0xc] ;  /* 0x00000c12021b7981 */ /* 0x000162000c1e1900 */
[----:B------:R-:W-:-:S04]  /*0450*/  UIADD3 UR5, UPT, UPT, UR5, 0x8, URZ ;  /* 0x0000000805057890 */ /* 0x000fc8000fffe0ff */
[----:B------:R-:W-:Y:S01]  /*0460*/  UISETP.NE.AND UP0, UPT, UR5, URZ, UPT ;  /* 0x000000ff0500728c */ /* 0x000fe2000bf05270 */
[----:B-1----:R-:W-:Y:S02]  /*0470*/  MOV R5, UR20 ;  /* 0x0000001400057c02 */ /* 0x002fe40008000f00 */
[----:B0-----:R-:W-:Y:S02]  /*0480*/  IADD3 R2, P0, PT, R2, 0x20, RZ ;  /* 0x0000002002027810 */ /* 0x001fe40007f1e0ff */
[----:B------:R-:W-:Y:S02]  /*0490*/  LEA R14, R5, R14, 0x3 ;  /* 0x0000000e050e7211 */ /* 0x000fe400078e18ff */
[----:B------:R-:W-:Y:S01]  /*04a0*/  IADD3.X R3, PT, PT, RZ, R3, RZ, P0, !PT ;  /* 0x00000003ff037210 */ /* 0x000fe200007fe4ff */
[----:B--2---:R-:W-:-:S04]  /*04b0*/  IMAD R21, R21, R22, R12 ;  /* 0x0000001615157224 */ /* 0x004fc800078e020c */
[----:B---3--:R-:W-:-:S04]  /*04c0*/  IMAD R19, R19, R20, R21 ;  /* 0x0000001413137224 */ /* 0x008fc800078e0215 */
[----:B----4-:R-:W-:-:S04]  /*04d0*/  IMAD R17, R17, R18, R19 ;  /* 0x0000001211117224 */ /* 0x010fc800078e0213 */
[----:B-----5:R-:W-:-:S04]  /*04e0*/  IMAD R15, R15, R16, R17 ;  /* 0x000000100f0f7224 */ /* 0x020fc800078e0211 */
[----:B------:R-:W-:-:S04]  /*04f0*/  IMAD R4, R23, R4, R15 ;  /* 0x0000000417047224 */ /* 0x000fc800078e020f */
[----:B------:R-:W-:-:S04]  /*0500*/  IMAD R4, R24, R7, R4 ;  /* 0x0000000718047224 */ /* 0x000fc800078e0204 */
[----:B------:R-:W-:-:S04]  /*0510*/  IMAD R4, R25, R8, R4 ;  /* 0x0000000819047224 */ /* 0x000fc800078e0204 */
[----:B------:R-:W-:Y:S01]  /*0520*/  IMAD R12, R27, R10, R4 ;  /* 0x0000000a1b0c7224 */ /* 0x000fe200078e0204 */
[----:B------:R-:W-:Y:S06]  /*0530*/  BRA.U UP0, `(.L_x_1) ;  /* 0xfffffffd003c7547 */ /* 0x000fec000b83ffff */
.L_x_0:
[----:B------:R-:W-:-:S04]  /*0540*/  ULOP3.LUT UR6, UR20, 0x7, URZ, 0xc0, !UPT ;  /* 0x0000000714067892 */ /* 0x000fc8000f8ec0ff */
[----:B------:R-:W-:-:S09]  /*0550*/  UISETP.NE.AND UP0, UPT, UR6, URZ, UPT ;  /* 0x000000ff0600728c */ /* 0x000fd2000bf05270 */
[----:B------:R-:W-:Y:S05]  /*0560*/  BRA.U !UP0, `(.L_x_2) ;  /* 0x0000000508387547 */ /* 0x000fea000b800000 */
[----:B------:R-:W-:Y:S02]  /*0570*/  UISETP.GE.U32.AND UP0, UPT, UR6, 0x4, UPT ;  /* 0x000000040600788c */ /* 0x000fe4000bf06070 */
[----:B------:R-:W-:-:S04]  /*0580*/  ULOP3.LUT UR5, UR20, 0x3, URZ, 0xc0, !UPT ;  /* 0x0000000314057892 */ /* 0x000fc8000f8ec0ff */
[----:B------:R-:W-:-:S03]  /*0590*/  UISETP.NE.AND UP1, UPT, UR5, URZ, UPT ;  /* 0x000000ff0500728c */ /* 0x000fc6000bf25270 */
[----:B------:R-:W-:Y:S08]  /*05a0*/  BRA.U !UP0, `(.L_x_3) ;  /* 0x00000001087c7547 */ /* 0x000ff0000b800000 */
[----:B------:R-:W1:Y:S01]  /*05b0*/  LDC.64 R6, c[0x0][0x388] ;  /* 0x0000e200ff067b82 */ /* 0x000e620000000a00 */
[----:B------:R-:W2:Y:S01]  /*05c0*/  LDCU.64 UR6, c[0x0][0x380] ;  /* 0x00007000ff0677ac */ /* 0x000ea20008000a00 */
[----:B------:R-:W-:Y:S01]  /*05d0*/  IMAD.U32 R9, RZ, RZ, UR4 ;  /* 0x00000004ff097e24 */ /* 0x000fe2000f8e00ff */
[C---:B------:R-:W-:Y:S02]  /*05e0*/  IADD3 R3, PT, PT, R13.reuse, UR4, RZ ;  /* 0x000000040d037c10 */ /* 0x040fe4000fffe0ff */
[----:B------:R-:W-:Y:S01]  /*05f0*/  IADD3 R10, P0, PT, R13, UR4, RZ ;  /* 0x000000040d0a7c10 */ /* 0x000fe2000ff1e0ff */
[----:B------:R-:W-:Y:S01]  /*0600*/  IMAD R9, R9, UR20, R0 ;  /* 0x0000001409097c24 */ /* 0x000fe2000f8e0200 */
[----:B------:R-:W-:Y:S01]  /*0610*/  MOV R11, UR20 ;  /* 0x00000014000b7c02 */ /* 0x000fe20008000f00 */
[----:B------:R-:W3:Y:S01]  /*0620*/  LDC.64 R4, c[0x0][0x380] ;  /* 0x0000e000ff047b82 */ /* 0x000ee20000000a00 */
[----:B------:R-:W-:Y:S01]  /*0630*/  MOV R15, UR20 ;  /* 0x00000014000f7c02 */ /* 0x000fe20008000f00 */
[----:B-1----:R-:W-:Y:S01]  /*0640*/  IMAD.WIDE R6, R9, 0x4, R6 ;  /* 0x0000000409067825 */ /* 0x002fe200078e0206 */
[----:B------:R-:W-:-:S05]  /*0650*/  MOV R9, UR20 ;  /* 0x0000001400097c02 */ /* 0x000fca0008000f00 */
[----:B------:R-:W-:Y:S02]  /*0660*/  IMAD.WIDE R8, R9, 0x4, R6 ;  /* 0x0000000409087825 */ /* 0x000fe400078e0206 */
[----:B0-----:R-:W4:Y:S02]  /*0670*/  LDG.E R6, desc[UR18][R6.64] ;  /* 0x0000001206067981 */ /* 0x001f24000c1e1900 */
[----:B---3--:R-:W-:Y:S01]  /*0680*/  IMAD.WIDE.U32 R4, R3, 0x4, R4 ;  /* 0x0000000403047825 */ /* 0x008fe200078e0004 */
[----:B------:R-:W-:Y:S01]  /*0690*/  IADD3.X R3, PT, PT, RZ, RZ, RZ, P0, !PT ;  /* 0x000000ffff037210 */ /* 0x000fe200007fe4ff */
[----:B------:R-:W3:Y:S01]  /*06a0*/  LDG.E R17, desc[UR18][R8.64] ;  /* 0x0000001208117981 */ /* 0x000ee2000c1e1900 */
[----:B--2---:R-:W-:-:S03]  /*06b0*/  LEA R2, P0, R10, UR6, 0x2 ;  /* 0x000000060a027c11 */ /* 0x004fc6000f8010ff */
[----:B------:R-:W4:Y:S01]  /*06c0*/  LDG.E R5, desc[UR18][R4.64] ;  /* 0x0000001204057981 */ /* 0x000f22000c1e1900 */
[----:B------:R-:W-:Y:S01]  /*06d0*/  LEA.HI.X R3, R10, UR7, R3, 0x2, P0 ;  /* 0x000000070a037c11 */ /* 0x000fe200080f1403 */
[----:B------:R-:W-:-:S04]  /*06e0*/  IMAD.WIDE R10, R11, 0x4, R8 ;  /* 0x000000040b0a7825 */ /* 0x000fc800078e0208 */
[----:B------:R-:W3:Y:S01]  /*06f0*/  LDG.E R16, desc[UR18][R2.64+0x4] ;  /* 0x0000041202107981 */ /* 0x000ee2000c1e1900 */
[----:B------:R-:W-:-:S03]  /*0700*/  IMAD.WIDE R14, R15, 0x4, R10 ;  /* 0x000000040f0e7825 */ /* 0x000fc600078e020a */
[----:B------:R-:W2:Y:S04]  /*0710*/  LDG.E R19, desc[UR18][R10.64] ;  /* 0x000000120a137981 */ /* 0x000ea8000c1e1900 */
[----:B------:R-:W2:Y:S04]  /*0720*/  LDG.E R18, desc[UR18][R2.64+0x8] ;  /* 0x0000081202127981 */ /* 0x000ea8000c1e1900 */
[----:B------:R-:W5:Y:S04]  /*0730*/  LDG.E R20, desc[UR18][R2.64+0xc] ;  /* 0x00000c1202147981 */ /* 0x000f68000c1e1900 */
[----:B------:R-:W5:Y:S01]  /*0740*/  LDG.E R14, desc[UR18][R14.64] ;  /* 0x000000120e0e7981 */ /* 0x000f62000c1e1900 */
[----:B------:R-:W-:Y:S01]  /*0750*/  UIADD3 UR4, UPT, UPT, UR4, 0x4, URZ ;  /* 0x0000000404047890 */ /* 0x000fe2000fffe0ff */
[----:B----4-:R-:W-:-:S04]  /*0760*/  IMAD R5, R5, R6, R12 ;  /* 0x0000000605057224 */ /* 0x010fc800078e020c */
[----:B---3--:R-:W-:-:S04]  /*0770*/  IMAD R5, R16, R17, R5 ;  /* 0x0000001110057224 */ /* 0x008fc800078e0205 */
[----:B--2---:R-:W-:-:S04]  /*0780*/  IMAD R5, R18, R19, R5 ;  /* 0x0000001312057224 */ /* 0x004fc800078e0205 */
[----:B-----5:R-:W-:-:S07]  /*0790*/  IMAD R12, R20, R14, R5 ;  /* 0x0000000e140c7224 */ /* 0x020fce00078e0205 */
.L_x_3:
[----:B------:R-:W-:Y:S05]  /*07a0*/  BRA.U !UP1, `(.L_x_2) ;  /* 0x0000000109a87547 */ /* 0x000fea000b800000 */
[----:B------:R-:W-:Y:S01]  /*07b0*/  UISETP.NE.AND UP0, UPT, UR5, 0x1, UPT ;  /* 0x000000010500788c */ /* 0x000fe2000bf05270 */
[----:B------:R-:W-:Y:S01]  /*07c0*/  MOV R7, UR4 ;  /* 0x0000000400077c02 */ /* 0x000fe20008000f00 */
[----:B------:R-:W-:Y:S02]  /*07d0*/  ULOP3.LUT UR5, UR20, 0x1, URZ, 0xc0, !UPT ;  /* 0x0000000114057892 */ /* 0x000fe4000f8ec0ff */
[----:B------:R-:W-:Y:S02]  /*07e0*/  MOV R15, UR20 ;  /* 0x00000014000f7c02 */ /* 0x000fe40008000f00 */
[----:B------:R-:W-:Y:S01]  /*07f0*/  UISETP.NE.U32.AND UP1, UPT, UR5, 0x1, UPT ;  /* 0x000000010500788c */ /* 0x000fe2000bf25070 */
[----:B------:R-:W-:-:S04]  /*0800*/  PLOP3.LUT P1, PT, PT, PT, UP0, 0x80, 0x8 ;  /* 0x000000000008781c */ /* 0x000fc80003f2f008 */
[----:B------:R-:W1:Y:S01]  /*0810*/  @UP0 LDCU.128 UR8, c[0x0][0x380] ;  /* 0x00007000ff0807ac */ /* 0x000e620008000c00 */
[----:B------:R-:W-:Y:S01]  /*0820*/  PLOP3.LUT P0, PT, PT, PT, UP1, 0x80, 0x8 ;  /* 0x000000000008781c */ /* 0x000fe20003f0f018 */
[----:B------:R-:W2:Y:S04]  /*0830*/  @UP0 LDCU.64 UR6, c[0x0][0x380] ;  /* 0x00007000ff0607ac */ /* 0x000ea80008000a00 */
[----:B------:R-:W3:Y:S03]  /*0840*/  @!UP1 LDCU.128 UR12, c[0x0][0x380] ;  /* 0x00007000ff0c97ac */ /* 0x000ee60008000c00 */
[C---:B------:R-:W-:Y:S02]  /*0850*/  @P1 IADD3 R3, PT, PT, R13.reuse, UR4, RZ ;  /* 0x000000040d031c10 */ /* 0x040fe4000fffe0ff */
[----:B------:R-:W-:Y:S01]  /*0860*/  @P1 IADD3 R6, P2, PT, R13, UR4, RZ ;  /* 0x000000040d061c10 */ /* 0x000fe2000ff5e0ff */
[----:B------:R-:W-:Y:S01]  /*0870*/  @UP0 UIADD3 UR4, UPT, UPT, UR4, 0x2, URZ ;  /* 0x0000000204040890 */ /* 0x000fe2000fffe0ff */
[----:B-1----:R-:W-:Y:S01]  /*0880*/  MOV R11, UR9 ;  /* 0x00000009000b7c02 */ /* 0x002fe20008000f00 */
[----:B------:R-:W-:Y:S01]  /*0890*/  IMAD.U32 R10, RZ, RZ, UR8 ;  /* 0x00000008ff0a7e24 */ /* 0x000fe2000f8e00ff */
[----:B------:R-:W-:-:S02]  /*08a0*/  MOV R4, UR10 ;  /* 0x0000000a00047c02 */ /* 0x000fc40008000f00 */
[----:B------:R-:W-:Y:S01]  /*08b0*/  MOV R5, UR11 ;  /* 0x0000000b00057c02 */ /* 0x000fe20008000f00 */
[----:B------:R-:W-:-:S04]  /*08c0*/  @P1 IMAD.WIDE.U32 R10, R3, 0x4, R10 ;  /* 0x00000004030a1825 */ /* 0x000fc800078e000a */
[----:B------:R-:W-:Y:S01]  /*08d0*/  @P1 IMAD R3, R7, UR20, R0 ;  /* 0x0000001407031c24 */ /* 0x000fe2000f8e0200 */
[----:B------:R-:W-:Y:S01]  /*08e0*/  @P1 IADD3.X R7, PT, PT, RZ, RZ, RZ, P2, !PT ;  /* 0x000000ffff071210 */ /* 0x000fe200017fe4ff */
[----:B------:R-:W-:Y:S01]  /*08f0*/  IMAD.U32 R19, RZ, RZ, UR4 ;  /* 0x00000004ff137e24 */ /* 0x000fe2000f8e00ff */
[C---:B--2---:R-:W-:Y:S01]  /*0900*/  @P1 LEA R2, P2, R6.reuse, UR6, 0x2 ;  /* 0x0000000606021c11 */ /* 0x044fe2000f8410ff */
[----:B------:R-:W-:Y:S01]  /*0910*/  @P1 IMAD.WIDE R4, R3, 0x4, R4 ;  /* 0x0000000403041825 */ /* 0x000fe200078e0204 */
[----:B------:R-:W-:Y:S01]  /*0920*/  @!P0 IADD3 R17, PT, PT, R13, UR4, RZ ;  /* 0x000000040d118c10 */ /* 0x000fe2000fffe0ff */
[----:B0-----:R-:W2:Y:S01]  /*0930*/  @P1 LDG.E R11, desc[UR18][R10.64] ;  /* 0x000000120a0b1981 */ /* 0x001ea2000c1e1900 */
[----:B------:R-:W-:Y:S01]  /*0940*/  @P1 LEA.HI.X R3, R6, UR7, R7, 0x2, P2 ;  /* 0x0000000706031c11 */ /* 0x000fe200090f1407 */
[----:B------:R-:W-:Y:S01]  /*0950*/  @!P0 IMAD R19, R19, UR20, R0 ;  /* 0x0000001413138c24 */ /* 0x000fe2000f8e0200 */
[----:B---3--:R-:W-:Y:S01]  /*0960*/  MOV R6, UR12 ;  /* 0x0000000c00067c02 */ /* 0x008fe20008000f00 */
[----:B------:R-:W-:Y:S01]  /*0970*/  @P1 IMAD.WIDE R14, R15, 0x4, R4 ;  /* 0x000000040f0e1825 */ /* 0x000fe200078e0204 */
[----:B------:R-:W-:Y:S01]  /*0980*/  MOV R7, UR13 ;  /* 0x0000000d00077c02 */ /* 0x000fe20008000f00 */
[----:B------:R-:W2:Y:S01]  /*0990*/  @P1 LDG.E R4, desc[UR18][R4.64] ;  /* 0x0000001204041981 */ /* 0x000ea2000c1e1900 */
[----:B------:R-:W-:-:S02]  /*09a0*/  MOV R8, UR14 ;  /* 0x0000000e00087c02 */ /* 0x000fc40008000f00 */
[----:B------:R-:W-:Y:S01]  /*09b0*/  MOV R9, UR15 ;  /* 0x0000000f00097c02 */ /* 0x000fe20008000f00 */
[----:B------:R-:W-:Y:S01]  /*09c0*/  @!P0 IMAD.WIDE.U32 R6, R17, 0x4, R6 ;  /* 0x0000000411068825 */ /* 0x000fe200078e0006 */
[----:B------:R-:W3:Y:S03]  /*09d0*/  @P1 LDG.E R14, desc[UR18][R14.64] ;  /* 0x000000120e0e1981 */ /* 0x000ee6000c1e1900 */
[----:B------:R-:W-:Y:S01]  /*09e0*/  @!P0 IMAD.WIDE R8, R19, 0x4, R8 ;  /* 0x0000000413088825 */ /* 0x000fe200078e0208 */
[----:B------:R-:W3:Y:S04]  /*09f0*/  @P1 LDG.E R2, desc[UR18][R2.64+0x4] ;  /* 0x0000041202021981 */ /* 0x000ee8000c1e1900 */
[----:B------:R-:W4:Y:S04]  /*0a00*/  @!P0 LDG.E R7, desc[UR18][R6.64] ;  /* 0x0000001206078981 */ /* 0x000f28000c1e1900 */
[----:B------:R-:W4:Y:S01]  /*0a10*/  @!P0 LDG.E R8, desc[UR18][R8.64] ;  /* 0x0000001208088981 */ /* 0x000f22000c1e1900 */
[----:B--2---:R-:W-:-:S04]  /*0a20*/  @P1 IMAD R11, R11, R4, R12 ;  /* 0x000000040b0b1224 */ /* 0x004fc800078e020c */
[----:B---3--:R-:W-:-:S04]  /*0a30*/  @P1 IMAD R12, R2, R14, R11 ;  /* 0x0000000e020c1224 */ /* 0x008fc800078e020b */
[----:B----4-:R-:W-:-:S07]  /*0a40*/  @!P0 IMAD R12, R7, R8, R12 ;  /* 0x00000008070c8224 */ /* 0x010fce00078e020c */
.L_x_2:
[----:B------:R-:W1:Y:S01]  /*0a50*/  LDC.64 R2, c[0x0][0x390] ;  /* 0x0000e400ff027b82 */ /* 0x000e620000000a00 */
[----:B------:R-:W-:-:S05]  /*0a60*/  IADD3 R13, PT, PT, R0, R13, RZ ;  /* 0x0000000d000d7210 */ /* 0x000fca0007ffe0ff */
[----:B-1----:R-:W-:-:S05]  /*0a70*/  IMAD.WIDE R2, R13, 0x4, R2 ;  /* 0x000000040d027825 */ /* 0x002fca00078e0202 */
[----:B0-----:R-:W-:Y:S01]  /*0a80*/  STG.E desc[UR18][R2.64], R12 ;  /* 0x0000000c02007986 */ /* 0x001fe2000c101912 */
[----:B------:R-:W-:Y:S05]  /*0a90*/  EXIT ;  /* 0x000000000000794d */ /* 0x000fea0003800000 */
.L_x_4:
[----:B------:R-:W-:-:S00]  /*0aa0*/  BRA `(.L_x_4) ;  /* 0xfffffffc00fc7947 */ /* 0x000fc0000383ffff */
[----:B------:R-:W-:-:S00]  /*0ab0*/  NOP ;  /* 0x0000000000007918 */ /* 0x000fc00000000000 */
        /* <DEDUP_REMOVED lines=12> */
.L_x_5:


//--------------------- .nv.shared.reserved.0     --------------------------
	.section	.nv.shared.reserved.0,"aw",@nobits
	.weak		__nv_reservedSMEM_offset_0_alias
	.size		__nv_reservedSMEM_offset_0_alias, 0, 64
	.other		__nv_reservedSMEM_offset_0_alias,@"STO_CUDA_RESERVED_SHARED STV_DEFAULT"
__nv_reservedSMEM_offset_0_alias:
	.zero		0
	.zero		64


//--------------------- .nv.constant0._Z17gpuMatrixMultiplyPiS_S_i --------------------------
	.section	.nv.constant0._Z17gpuMatrixMultiplyPiS_S_i,"a",@progbits
	.sectionflags	@""
	.align	4
.nv.constant0._Z17gpuMatrixMultiplyPiS_S_i:
	.zero		924


//--------------------- SYMBOLS --------------------------

	.type		.nv.reservedSmem.offset0,@object
	.size		.nv.reservedSmem.offset0,0x4
